//
// Generated by NVIDIA NVVM Compiler
//
// Compiler Build ID: CL-36424714
// Cuda compilation tools, release 13.0, V13.0.88
// Based on NVVM 20.0.0
//

.version 9.0
.target sm_100
.address_size 64

	// .globl	_Z2gaPcS_

.visible .entry _Z2gaPcS_(
	.param .u64 .ptr .align 1 _Z2gaPcS__param_0,
	.param .u64 .ptr .align 1 _Z2gaPcS__param_1
)
{
	.reg .pred 	%p<15>;
	.reg .b16 	%rs<15>;
	.reg .b32 	%r<33>;
	.reg .b64 	%rd<29>;

	ld.param.u64 	%rd2, [_Z2gaPcS__param_0];
	ld.param.u64 	%rd3, [_Z2gaPcS__param_1];
	cvta.to.global.u64 	%rd1, %rd3;
	mov.u32 	%r5, %ctaid.x;
	mov.u32 	%r6, %ntid.x;
	mov.u32 	%r7, %tid.x;
	mad.lo.s32 	%r1, %r5, %r6, %r7;
	mov.u32 	%r8, %ctaid.y;
	mov.u32 	%r9, %ntid.y;
	mov.u32 	%r10, %tid.y;
	mad.lo.s32 	%r11, %r8, %r9, %r10;
	add.s32 	%r12, %r1, -152;
	setp.gt.u32 	%p1, %r12, -152;
	add.s32 	%r13, %r11, -41;
	setp.gt.u32 	%p2, %r13, -41;
	and.pred  	%p3, %p1, %p2;
	@%p3 bra 	$L__BB0_2;
	cvt.s64.s32 	%rd25, %r1;
	mul.lo.s32 	%r32, %r11, 153;
	cvt.u64.u32 	%rd26, %r32;
	add.s64 	%rd27, %rd26, %rd25;
	add.s64 	%rd28, %rd1, %rd27;
	mov.b16 	%rs14, 45;
	st.global.u8 	[%rd28], %rs14;
	bra.uni 	$L__BB0_9;
$L__BB0_2:
	cvta.to.global.u64 	%rd4, %rd2;
	mul.lo.s32 	%r14, %r11, 153;
	add.s32 	%r3, %r1, %r14;
	cvt.u64.u32 	%rd5, %r3;
	add.s64 	%rd6, %rd4, %rd5;
	ld.global.u8 	%rs1, [%rd6+1];
	setp.eq.s16 	%p4, %rs1, 42;
	selp.u32 	%r15, 1, 0, %p4;
	add.s32 	%r16, %r1, -1;
	cvt.u64.u32 	%rd7, %r16;
	cvt.u64.u32 	%rd8, %r14;
	add.s64 	%rd9, %rd7, %rd8;
	add.s64 	%rd10, %rd4, %rd9;
	ld.global.u8 	%rs2, [%rd10];
	setp.eq.s16 	%p5, %rs2, 42;
	selp.b32 	%r17, 2, 1, %p4;
	selp.b32 	%r18, %r17, %r15, %p5;
	ld.global.u8 	%rs3, [%rd6+153];
	setp.eq.s16 	%p6, %rs3, 42;
	selp.u32 	%r19, 1, 0, %p6;
	add.s32 	%r20, %r18, %r19;
	cvt.u64.u32 	%rd11, %r1;
	add.s32 	%r21, %r14, -153;
	cvt.u64.u32 	%rd12, %r21;
	add.s64 	%rd13, %rd12, %rd11;
	add.s64 	%rd14, %rd4, %rd13;
	ld.global.u8 	%rs4, [%rd14];
	setp.eq.s16 	%p7, %rs4, 42;
	selp.u32 	%r22, 1, 0, %p7;
	add.s32 	%r23, %r20, %r22;
	ld.global.u8 	%rs5, [%rd6+154];
	setp.eq.s16 	%p8, %rs5, 42;
	selp.u32 	%r24, 1, 0, %p8;
	add.s32 	%r25, %r23, %r24;
	ld.global.u8 	%rs6, [%rd14+1];
	setp.eq.s16 	%p9, %rs6, 42;
	selp.u32 	%r26, 1, 0, %p9;
	add.s32 	%r27, %r25, %r26;
	ld.global.u8 	%rs7, [%rd10+153];
	setp.eq.s16 	%p10, %rs7, 42;
	selp.u32 	%r28, 1, 0, %p10;
	add.s32 	%r29, %r27, %r28;
	add.s64 	%rd15, %rd12, %rd7;
	add.s64 	%rd16, %rd4, %rd15;
	ld.global.u8 	%rs8, [%rd16];
	setp.eq.s16 	%p11, %rs8, 42;
	selp.u32 	%r30, 1, 0, %p11;
	add.s32 	%r4, %r29, %r30;
	ld.global.u8 	%rs9, [%rd6];
	setp.ne.s16 	%p12, %rs9, 42;
	@%p12 bra 	$L__BB0_6;
	and.b32  	%r31, %r4, -2;
	setp.ne.s32 	%p14, %r31, 2;
	@%p14 bra 	$L__BB0_5;
	add.s64 	%rd24, %rd1, %rd5;
	mov.b16 	%rs13, 42;
	st.global.u8 	[%rd24], %rs13;
	bra.uni 	$L__BB0_9;
$L__BB0_5:
	add.s64 	%rd22, %rd1, %rd5;
	mov.b16 	%rs12, 45;
	st.global.u8 	[%rd22], %rs12;
	bra.uni 	$L__BB0_9;
$L__BB0_6:
	setp.ne.s32 	%p13, %r4, 3;
	@%p13 bra 	$L__BB0_8;
	add.s64 	%rd20, %rd1, %rd5;
	mov.b16 	%rs11, 42;
	st.global.u8 	[%rd20], %rs11;
	bra.uni 	$L__BB0_9;
$L__BB0_8:
	add.s64 	%rd18, %rd1, %rd5;
	mov.b16 	%rs10, 45;
	st.global.u8 	[%rd18], %rs10;
$L__BB0_9:
	ret;

}


// ===== COMPILED SASS (sm_100) =====

	.target	sm_100

	.elftype	@"ET_EXEC"


//--------------------- .note.nv.tkinfo           --------------------------
	.section	.note.nv.tkinfo,"",@"SHT_NOTE"
	.sectionflags	@"SHF_NOTE_NV_TKINFO"
	.tkinfo
        /*0018*/ 	.word	0x00000002
        /*0030*/ 	.string	""
        /*0030*/ 	.string	"ptxas"
        /*0030*/ 	.string	"Cuda compilation tools, release 13.0, V13.0.88"
        /*0030*/ 	.string	"Build cuda_13.0.r13.0/compiler.36424714_0"
        /*0030*/ 	.string	"-arch sm_100 -m 64 "



//--------------------- .note.nv.cuinfo           --------------------------
	.section	.note.nv.cuinfo,"",@"SHT_NOTE"
	.sectionflags	@"SHF_NOTE_NV_CUINFO"
        /*0018*/ 	.short	0x0002
        /*001a*/ 	.short	0x0064
        /*001c*/ 	.short	0x0082
	.zero		2


//--------------------- .nv.info                  --------------------------
	.section	.nv.info,"",@"SHT_CUDA_INFO"
	.align	4


	//----- nvinfo : EIATTR_REGCOUNT
	.align		4
        /*0000*/ 	.byte	0x04, 0x2f
        /*0002*/ 	.short	(.L_1 - .L_0)
	.align		4
.L_0:
        /*0004*/ 	.word	index@(_Z2gaPcS_)
        /*0008*/ 	.word	0x00000014


	//----- nvinfo : EIATTR_FRAME_SIZE
	.align		4
.L_1:
        /*000c*/ 	.byte	0x04, 0x11
        /*000e*/ 	.short	(.L_3 - .L_2)
	.align		4
.L_2:
        /*0010*/ 	.word	index@(_Z2gaPcS_)
        /*0014*/ 	.word	0x00000000


	//----- nvinfo : EIATTR_MIN_STACK_SIZE
	.align		4
.L_3:
        /*0018*/ 	.byte	0x04, 0x12
        /*001a*/ 	.short	(.L_5 - .L_4)
	.align		4
.L_4:
        /*001c*/ 	.word	index@(_Z2gaPcS_)
        /*0020*/ 	.word	0x00000000
.L_5:


//--------------------- .nv.compat                --------------------------
	.section	.nv.compat,"",@"SHT_CUDA_COMPAT_INFO"
	.align	4
        /*0000*/ 	.byte	0x02, 0x09, 0x00, 0x00, 0x02, 0x02, 0x01, 0x00, 0x02, 0x05, 0x05, 0x00, 0x03, 0x07, 0x01, 0x01
        /*0010*/ 	.byte	0x02, 0x03, 0x00, 0x00, 0x02, 0x06, 0x01, 0x00, 0x04, 0x0b, 0x08, 0x00, 0x09, 0x00, 0x00, 0x00
        /*0020*/ 	.byte	0x00, 0x00, 0x00, 0x00


//--------------------- .nv.info._Z2gaPcS_        --------------------------
	.section	.nv.info._Z2gaPcS_,"",@"SHT_CUDA_INFO"
	.sectionflags	@""
	.align	4


	//----- nvinfo : EIATTR_CUDA_API_VERSION
	.align		4
        /*0000*/ 	.byte	0x04, 0x37
        /*0002*/ 	.short	(.L_7 - .L_6)
.L_6:
        /*0004*/ 	.word	0x00000082


	//----- nvinfo : EIATTR_KPARAM_INFO
	.align		4
.L_7:
        /*0008*/ 	.byte	0x04, 0x17
        /*000a*/ 	.short	(.L_9 - .L_8)
.L_8:
        /*000c*/ 	.word	0x00000000
        /*0010*/ 	.short	0x0001
        /*0012*/ 	.short	0x0008
        /*0014*/ 	.byte	0x00, 0xf5, 0x21, 0x00


	//----- nvinfo : EIATTR_KPARAM_INFO
	.align		4
.L_9:
        /*0018*/ 	.byte	0x04, 0x17
        /*001a*/ 	.short	(.L_11 - .L_10)
.L_10:
        /*001c*/ 	.word	0x00000000
        /*0020*/ 	.short	0x0000
        /*0022*/ 	.short	0x0000
        /*0024*/ 	.byte	0x00, 0xf5, 0x21, 0x00


	//----- nvinfo : EIATTR_SPARSE_MMA_MASK
	.align		4
.L_11:
        /*0028*/ 	.byte	0x03, 0x50
        /*002a*/ 	.short	0x0000


	//----- nvinfo : EIATTR_MAXREG_COUNT
	.align		4
        /*002c*/ 	.byte	0x03, 0x1b
        /*002e*/ 	.short	0x00ff


	//----- nvinfo : EIATTR_MERCURY_ISA_VERSION
	.align		4
        /*0030*/ 	.byte	0x03, 0x5f
        /*0032*/ 	.short	0x0101


	//----- nvinfo : EIATTR_VRC_CTA_INIT_COUNT
	.align		4
        /*0034*/ 	.byte	0x02, 0x4a
	.zero		1
	.zero		1


	//----- nvinfo : EIATTR_EXIT_INSTR_OFFSETS
	.align		4
        /*0038*/ 	.byte	0x04, 0x1c
        /*003a*/ 	.short	(.L_13 - .L_12)


	//   ....[0]....
.L_12:
        /*003c*/ 	.word	0x00000160


	//   ....[1]....
        /*0040*/ 	.word	0x000004d0


	//   ....[2]....
        /*0044*/ 	.word	0x00000530


	//   ....[3]....
        /*0048*/ 	.word	0x000005a0


	//   ....[4]....
        /*004c*/ 	.word	0x00000600


	//----- nvinfo : EIATTR_CRS_STACK_SIZE
	.align		4
.L_13:
        /*0050*/ 	.byte	0x04, 0x1e
        /*0052*/ 	.short	(.L_15 - .L_14)
.L_14:
        /*0054*/ 	.word	0x00000000


	//----- nvinfo : EIATTR_CBANK_PARAM_SIZE
	.align		4
.L_15:
        /*0058*/ 	.byte	0x03, 0x19
        /*005a*/ 	.short	0x0010


	//----- nvinfo : EIATTR_PARAM_CBANK
	.align		4
        /*005c*/ 	.byte	0x04, 0x0a
        /*005e*/ 	.short	(.L_17 - .L_16)
	.align		4
.L_16:
        /*0060*/ 	.word	index@(.nv.constant0._Z2gaPcS_)
        /*0064*/ 	.short	0x0380
        /*0066*/ 	.short	0x0010


	//----- nvinfo : EIATTR_SW_WAR
	.align		4
.L_17:
        /*0068*/ 	.byte	0x04, 0x36
        /*006a*/ 	.short	(.L_19 - .L_18)
.L_18:
        /*006c*/ 	.word	0x00000008
.L_19:


//--------------------- .nv.callgraph             --------------------------
	.section	.nv.callgraph,"",@"SHT_CUDA_CALLGRAPH"
	.align	4
	.sectionentsize	8
	.align		4
        /*0000*/ 	.word	0x00000000
	.align		4
        /*0004*/ 	.word	0xffffffff
	.align		4
        /*0008*/ 	.word	0x00000000
	.align		4
        /*000c*/ 	.word	0xfffffffe
	.align		4
        /*0010*/ 	.word	0x00000000
	.align		4
        /*0014*/ 	.word	0xfffffffd
	.align		4
        /*0018*/ 	.word	0x00000000
	.align		4
        /*001c*/ 	.word	0xfffffffc


//--------------------- .text._Z2gaPcS_           --------------------------
	.section	.text._Z2gaPcS_,"ax",@progbits
	.align	128
        .global         _Z2gaPcS_
        .type           _Z2gaPcS_,@function
        .size           _Z2gaPcS_,(.L_x_3 - _Z2gaPcS_)
        .other          _Z2gaPcS_,@"STO_CUDA_ENTRY STV_DEFAULT"
_Z2gaPcS_:
.text._Z2gaPcS_:
[----:B------:R-:W-:Y:S01]  /*0000*/  LDC R1, c[0x0][0x37c] ;  /* 0x0000df00ff017b82 */ /* 0x000fe20000000800 */
[----:B------:R-:W0:Y:S07]  /*0010*/  S2R R3, SR_TID.X ;  /* 0x0000000000037919 */ /* 0x000e2e0000002100 */
[----:B------:R-:W0:Y:S01]  /*0020*/  LDC R8, c[0x0][0x360] ;  /* 0x0000d800ff087b82 */ /* 0x000e220000000800 */
[----:B------:R-:W1:Y:S07]  /*0030*/  S2R R5, SR_TID.Y ;  /* 0x0000000000057919 */ /* 0x000e6e0000002200 */
[----:B------:R-:W0:Y:S08]  /*0040*/  S2UR UR4, SR_CTAID.X ;  /* 0x00000000000479c3 */ /* 0x000e300000002500 */
[----:B------:R-:W1:Y:S08]  /*0050*/  S2UR UR5, SR_CTAID.Y ;  /* 0x00000000000579c3 */ /* 0x000e700000002600 */
[----:B------:R-:W1:Y:S01]  /*0060*/  LDC R0, c[0x0][0x364] ;  /* 0x0000d900ff007b82 */ /* 0x000e620000000800 */
[----:B0-----:R-:W-:-:S04]  /*0070*/  IMAD R8, R8, UR4, R3 ;  /* 0x0000000408087c24 */ /* 0x001fc8000f8e0203 */
[----:B------:R-:W-:-:S05]  /*0080*/  VIADD R2, R8, 0xffffff68 ;  /* 0xffffff6808027836 */ /* 0x000fca0000000000 */
[----:B------:R-:W-:Y:S01]  /*0090*/  ISETP.GT.U32.AND P1, PT, R2, -0x98, PT ;  /* 0xffffff680200780c */ /* 0x000fe20003f24070 */
[----:B-1----:R-:W-:Y:S01]  /*00a0*/  IMAD R0, R0, UR5, R5 ;  /* 0x0000000500007c24 */ /* 0x002fe2000f8e0205 */
[----:B------:R-:W0:Y:S03]  /*00b0*/  LDCU.64 UR4, c[0x0][0x358] ;  /* 0x00006b00ff0477ac */ /* 0x000e260008000a00 */
[----:B------:R-:W-:-:S05]  /*00c0*/  VIADD R3, R0, 0xffffffd7 ;  /* 0xffffffd700037836 */ /* 0x000fca0000000000 */
[----:B------:R-:W-:-:S13]  /*00d0*/  ISETP.GT.U32.AND P0, PT, R3, -0x29, PT ;  /* 0xffffffd70300780c */ /* 0x000fda0003f04070 */
[----:B0-----:R-:W-:Y:S05]  /*00e0*/  @P0 BRA P1, `(.L_x_0) ;  /* 0x0000000000200947 */ /* 0x001fea0000800000 */
[----:B------:R-:W0:Y:S01]  /*00f0*/  LDCU.64 UR6, c[0x0][0x388] ;  /* 0x00007100ff0677ac */ /* 0x000e220008000a00 */
[----:B------:R-:W-:Y:S01]  /*0100*/  IMAD R3, R0, 0x99, RZ ;  /* 0x0000009900037824 */ /* 0x000fe200078e02ff */
[----:B------:R-:W-:Y:S01]  /*0110*/  SHF.R.S32.HI R4, RZ, 0x1f, R8 ;  /* 0x0000001fff047819 */ /* 0x000fe20000011408 */
[----:B------:R-:W-:-:S03]  /*0120*/  IMAD.MOV.U32 R0, RZ, RZ, 0x2d ;  /* 0x0000002dff007424 */ /* 0x000fc600078e00ff */
[----:B0-----:R-:W-:-:S04]  /*0130*/  IADD3 R2, P0, P1, R3, UR6, R8 ;  /* 0x0000000603027c10 */ /* 0x001fc8000f91e008 */
[----:B------:R-:W-:-:S05]  /*0140*/  IADD3.X R3, PT, PT, RZ, UR7, R4, P0, P1 ;  /* 0x00000007ff037c10 */ /* 0x000fca00087e2404 */
[----:B------:R-:W-:Y:S01]  /*0150*/  STG.E.U8 desc[UR4][R2.64], R0 ;  /* 0x0000000002007986 */ /* 0x000fe2000c101104 */
[----:B------:R-:W-:Y:S05]  /*0160*/  EXIT ;  /* 0x000000000000794d */ /* 0x000fea0003800000 */
.L_x_0:
[----:B------:R-:W0:Y:S01]  /*0170*/  LDCU.64 UR6, c[0x0][0x380] ;  /* 0x00007000ff0677ac */ /* 0x000e220008000a00 */
[----:B------:R-:W-:Y:S02]  /*0180*/  IMAD R11, R0, 0x99, RZ ;  /* 0x00000099000b7824 */ /* 0x000fe400078e02ff */
[C---:B------:R-:W-:Y:S02]  /*0190*/  VIADD R10, R8.reuse, 0xffffffff ;  /* 0xffffffff080a7836 */ /* 0x040fe40000000000 */
[----:B------:R-:W-:-:S03]  /*01a0*/  IMAD.IADD R5, R8, 0x1, R11 ;  /* 0x0000000108057824 */ /* 0x000fc600078e020b */
[----:B0-----:R-:W-:Y:S01]  /*01b0*/  IADD3 R6, P0, P1, R10, UR6, R11 ;  /* 0x000000060a067c10 */ /* 0x001fe2000f91e00b */
[----:B------:R-:W-:-:S03]  /*01c0*/  VIADD R11, R11, 0xffffff67 ;  /* 0xffffff670b0b7836 */ /* 0x000fc60000000000 */
[----:B------:R-:W-:Y:S02]  /*01d0*/  IADD3.X R7, PT, PT, RZ, UR7, RZ, P0, P1 ;  /* 0x00000007ff077c10 */ /* 0x000fe400087e24ff */
[----:B------:R-:W-:-:S03]  /*01e0*/  IADD3 R2, P0, PT, R5, UR6, RZ ;  /* 0x0000000605027c10 */ /* 0x000fc6000ff1e0ff */
[----:B------:R-:W2:Y:S02]  /*01f0*/  LDG.E.U8 R17, desc[UR4][R6.64] ;  /* 0x0000000406117981 */ /* 0x000ea4000c1e1100 */
[----:B------:R-:W-:Y:S01]  /*0200*/  IMAD.X R3, RZ, RZ, UR7, P0 ;  /* 0x00000007ff037e24 */ /* 0x000fe200080e06ff */
[C---:B------:R-:W-:Y:S01]  /*0210*/  IADD3 R8, P0, P1, R11.reuse, UR6, R8 ;  /* 0x000000060b087c10 */ /* 0x040fe2000f91e008 */
[----:B------:R0:W3:Y:S03]  /*0220*/  LDG.E.U8 R15, desc[UR4][R6.64+0x99] ;  /* 0x00009904060f7981 */ /* 0x0000e6000c1e1100 */
[----:B------:R-:W-:Y:S01]  /*0230*/  IADD3.X R9, PT, PT, RZ, UR7, RZ, P0, P1 ;  /* 0x00000007ff097c10 */ /* 0x000fe200087e24ff */
[----:B------:R-:W4:Y:S04]  /*0240*/  LDG.E.U8 R0, desc[UR4][R2.64+0x1] ;  /* 0x0000010402007981 */ /* 0x000f28000c1e1100 */
[----:B------:R-:W5:Y:S04]  /*0250*/  LDG.E.U8 R4, desc[UR4][R2.64+0x99] ;  /* 0x0000990402047981 */ /* 0x000f68000c1e1100 */
[----:B------:R-:W3:Y:S04]  /*0260*/  LDG.E.U8 R12, desc[UR4][R8.64] ;  /* 0x00000004080c7981 */ /* 0x000ee8000c1e1100 */
[----:B------:R-:W3:Y:S04]  /*0270*/  LDG.E.U8 R13, desc[UR4][R2.64+0x9a] ;  /* 0x00009a04020d7981 */ /* 0x000ee8000c1e1100 */
[----:B------:R-:W3:Y:S01]  /*0280*/  LDG.E.U8 R14, desc[UR4][R8.64+0x1] ;  /* 0x00000104080e7981 */ /* 0x000ee2000c1e1100 */
[----:B------:R-:W-:-:S03]  /*0290*/  IADD3 R10, P0, P1, R11, UR6, R10 ;  /* 0x000000060b0a7c10 */ /* 0x000fc6000f91e00a */
[----:B------:R1:W3:Y:S01]  /*02a0*/  LDG.E.U8 R16, desc[UR4][R2.64] ;  /* 0x0000000402107981 */ /* 0x0002e2000c1e1100 */
[----:B------:R-:W-:-:S05]  /*02b0*/  IADD3.X R11, PT, PT, RZ, UR7, RZ, P0, P1 ;  /* 0x00000007ff0b7c10 */ /* 0x000fca00087e24ff */
[----:B------:R-:W3:Y:S01]  /*02c0*/  LDG.E.U8 R10, desc[UR4][R10.64] ;  /* 0x000000040a0a7981 */ /* 0x000ee2000c1e1100 */
[----:B--2---:R-:W-:Y:S01]  /*02d0*/  ISETP.NE.AND P2, PT, R17, 0x2a, PT ;  /* 0x0000002a1100780c */ /* 0x004fe20003f45270 */
[----:B------:R-:W-:Y:S01]  /*02e0*/  IMAD.MOV.U32 R17, RZ, RZ, 0x1 ;  /* 0x00000001ff117424 */ /* 0x000fe200078e00ff */
[----:B----4-:R-:W-:-:S04]  /*02f0*/  ISETP.NE.AND P1, PT, R0, 0x2a, PT ;  /* 0x0000002a0000780c */ /* 0x010fc80003f25270 */
[----:B------:R-:W-:Y:S02]  /*0300*/  SEL R0, RZ, 0x1, P1 ;  /* 0x00000001ff007807 */ /* 0x000fe40000800000 */
[----:B-----5:R-:W-:-:S05]  /*0310*/  ISETP.NE.AND P0, PT, R4, 0x2a, PT ;  /* 0x0000002a0400780c */ /* 0x020fca0003f05270 */
[----:B------:R-:W-:Y:S02]  /*0320*/  @!P2 SEL R0, R17, 0x2, P1 ;  /* 0x000000021100a807 */ /* 0x000fe40000800000 */
[----:B---3--:R-:W-:Y:S02]  /*0330*/  ISETP.NE.AND P1, PT, R12, 0x2a, PT ;  /* 0x0000002a0c00780c */ /* 0x008fe40003f25270 */
[----:B0-----:R-:W-:Y:S02]  /*0340*/  SEL R7, RZ, 0x1, P0 ;  /* 0x00000001ff077807 */ /* 0x001fe40000000000 */
[----:B------:R-:W-:-:S03]  /*0350*/  ISETP.NE.AND P0, PT, R13, 0x2a, PT ;  /* 0x0000002a0d00780c */ /* 0x000fc60003f05270 */
[----:B------:R-:W-:-:S04]  /*0360*/  IMAD.IADD R0, R0, 0x1, R7 ;  /* 0x0000000100007824 */ /* 0x000fc800078e0207 */
[----:B-1----:R-:W-:Y:S02]  /*0370*/  VIADD R2, R0, 0x1 ;  /* 0x0000000100027836 */ /* 0x002fe40000000000 */
[----:B------:R-:W-:Y:S01]  /*0380*/  @P1 IMAD.MOV R2, RZ, RZ, R0 ;  /* 0x000000ffff021224 */ /* 0x000fe200078e0200 */
[----:B------:R-:W-:-:S03]  /*0390*/  ISETP.NE.AND P1, PT, R14, 0x2a, PT ;  /* 0x0000002a0e00780c */ /* 0x000fc60003f25270 */
[----:B------:R-:W-:Y:S02]  /*03a0*/  VIADD R0, R2, 0x1 ;  /* 0x0000000102007836 */ /* 0x000fe40000000000 */
[----:B------:R-:W-:Y:S01]  /*03b0*/  @P0 IMAD.MOV R0, RZ, RZ, R2 ;  /* 0x000000ffff000224 */ /* 0x000fe200078e0202 */
[----:B------:R-:W-:Y:S02]  /*03c0*/  ISETP.NE.AND P0, PT, R15, 0x2a, PT ;  /* 0x0000002a0f00780c */ /* 0x000fe40003f05270 */
[----:B------:R-:W-:Y:S01]  /*03d0*/  ISETP.NE.AND P2, PT, R16, 0x2a, PT ;  /* 0x0000002a1000780c */ /* 0x000fe20003f45270 */
[----:B------:R-:W-:-:S04]  /*03e0*/  VIADD R2, R0, 0x1 ;  /* 0x0000000100027836 */ /* 0x000fc80000000000 */
[----:B------:R-:W-:Y:S01]  /*03f0*/  @P1 IMAD.MOV R2, RZ, RZ, R0 ;  /* 0x000000ffff021224 */ /* 0x000fe200078e0200 */
[----:B------:R-:W-:-:S03]  /*0400*/  ISETP.NE.AND P1, PT, R10, 0x2a, PT ;  /* 0x0000002a0a00780c */ /* 0x000fc60003f25270 */
[----:B------:R-:W-:Y:S02]  /*0410*/  VIADD R3, R2, 0x1 ;  /* 0x0000000102037836 */ /* 0x000fe40000000000 */
[----:B------:R-:W-:-:S04]  /*0420*/  @P0 IMAD.MOV R3, RZ, RZ, R2 ;  /* 0x000000ffff030224 */ /* 0x000fc800078e0202 */
[----:B------:R-:W-:-:S04]  /*0430*/  VIADD R0, R3, 0x1 ;  /* 0x0000000103007836 */ /* 0x000fc80000000000 */
[----:B------:R-:W-:Y:S01]  /*0440*/  @P1 IMAD.MOV R0, RZ, RZ, R3 ;  /* 0x000000ffff001224 */ /* 0x000fe200078e0203 */
[----:B------:R-:W-:Y:S06]  /*0450*/  @P2 BRA `(.L_x_1) ;  /* 0x0000000000382947 */ /* 0x000fec0003800000 */
[----:B------:R-:W-:-:S04]  /*0460*/  LOP3.LUT R0, R0, 0xfffffffe, RZ, 0xc0, !PT ;  /* 0xfffffffe00007812 */ /* 0x000fc800078ec0ff */
[----:B------:R-:W-:Y:S01]  /*0470*/  ISETP.NE.AND P0, PT, R0, 0x2, PT ;  /* 0x000000020000780c */ /* 0x000fe20003f05270 */
[----:B------:R-:W-:-:S12]  /*0480*/  IMAD.MOV.U32 R0, RZ, RZ, 0x2a ;  /* 0x0000002aff007424 */ /* 0x000fd800078e00ff */
[----:B------:R-:W0:Y:S02]  /*0490*/  @!P0 LDC.64 R2, c[0x0][0x388] ;  /* 0x0000e200ff028b82 */ /* 0x000e240000000a00 */
[----:B0-----:R-:W-:-:S05]  /*04a0*/  @!P0 IADD3 R2, P1, PT, R5, R2, RZ ;  /* 0x0000000205028210 */ /* 0x001fca0007f3e0ff */
[----:B------:R-:W-:-:S05]  /*04b0*/  @!P0 IMAD.X R3, RZ, RZ, R3, P1 ;  /* 0x000000ffff038224 */ /* 0x000fca00008e0603 */
[----:B------:R0:W-:Y:S01]  /*04c0*/  @!P0 STG.E.U8 desc[UR4][R2.64], R0 ;  /* 0x0000000002008986 */ /* 0x0001e2000c101104 */
[----:B------:R-:W-:Y:S05]  /*04d0*/  @!P0 EXIT ;  /* 0x000000000000894d */ /* 0x000fea0003800000 */
[----:B------:R-:W1:Y:S01]  /*04e0*/  LDCU.64 UR6, c[0x0][0x388] ;  /* 0x00007100ff0677ac */ /* 0x000e620008000a00 */
[----:B0-----:R-:W-:Y:S01]  /*04f0*/  IMAD.MOV.U32 R0, RZ, RZ, 0x2d ;  /* 0x0000002dff007424 */ /* 0x001fe200078e00ff */
[----:B-1----:R-:W-:-:S05]  /*0500*/  IADD3 R2, P0, PT, R5, UR6, RZ ;  /* 0x0000000605027c10 */ /* 0x002fca000ff1e0ff */
[----:B------:R-:W-:-:S05]  /*0510*/  IMAD.X R3, RZ, RZ, UR7, P0 ;  /* 0x00000007ff037e24 */ /* 0x000fca00080e06ff */
[----:B------:R-:W-:Y:S01]  /*0520*/  STG.E.U8 desc[UR4][R2.64], R0 ;  /* 0x0000000002007986 */ /* 0x000fe2000c101104 */
[----:B------:R-:W-:Y:S05]  /*0530*/  EXIT ;  /* 0x000000000000794d */ /* 0x000fea0003800000 */
.L_x_1:
        /* <DEDUP_REMOVED lines=13> */
.L_x_2:
[----:B------:R-:W-:-:S00]  /*0610*/  BRA `(.L_x_2) ;  /* 0xfffffffc00fc7947 */ /* 0x000fc0000383ffff */
[----:B------:R-:W-:-:S00]  /*0620*/  NOP ;  /* 0x0000000000007918 */ /* 0x000fc00000000000 */
        /* <DEDUP_REMOVED lines=13> */
.L_x_3:


//--------------------- .nv.shared.reserved.0     --------------------------
	.section	.nv.shared.reserved.0,"aw",@nobits
	.weak		__nv_reservedSMEM_offset_0_alias
	.size		__nv_reservedSMEM_offset_0_alias, 0, 64
	.other		__nv_reservedSMEM_offset_0_alias,@"STO_CUDA_RESERVED_SHARED STV_DEFAULT"
__nv_reservedSMEM_offset_0_alias:
	.zero		0
	.zero		64


//--------------------- .nv.constant0._Z2gaPcS_   --------------------------
	.section	.nv.constant0._Z2gaPcS_,"a",@progbits
	.sectionflags	@""
	.align	4
.nv.constant0._Z2gaPcS_:
	.zero		912


//--------------------- SYMBOLS --------------------------

	.type		.nv.reservedSmem.offset0,@object
	.size		.nv.reservedSmem.offset0,0x4
